//
// Generated by NVIDIA NVVM Compiler
//
// Compiler Build ID: CL-36424714
// Cuda compilation tools, release 13.0, V13.0.88
// Based on NVVM 20.0.0
//

.version 9.0
.target sm_100
.address_size 64

	// .globl	_Z9mm_kernel6matrixS_S_i

.visible .entry _Z9mm_kernel6matrixS_S_i(
	.param .align 8 .b8 _Z9mm_kernel6matrixS_S_i_param_0[8],
	.param .align 8 .b8 _Z9mm_kernel6matrixS_S_i_param_1[8],
	.param .align 8 .b8 _Z9mm_kernel6matrixS_S_i_param_2[8],
	.param .u32 _Z9mm_kernel6matrixS_S_i_param_3
)
{
	.reg .pred 	%p<12>;
	.reg .b32 	%r<30>;
	.reg .b32 	%f<61>;
	.reg .b64 	%rd<166>;

	ld.param.u64 	%rd10, [_Z9mm_kernel6matrixS_S_i_param_2];
	ld.param.u64 	%rd9, [_Z9mm_kernel6matrixS_S_i_param_0];
	ld.param.u64 	%rd11, [_Z9mm_kernel6matrixS_S_i_param_1];
	ld.param.u32 	%r15, [_Z9mm_kernel6matrixS_S_i_param_3];
	cvta.to.global.u64 	%rd1, %rd11;
	mov.u32 	%r16, %ctaid.x;
	mov.u32 	%r17, %ntid.x;
	mov.u32 	%r18, %tid.x;
	mad.lo.s32 	%r1, %r16, %r17, %r18;
	mov.u32 	%r19, %ctaid.y;
	mov.u32 	%r20, %ntid.y;
	mov.u32 	%r21, %tid.y;
	mad.lo.s32 	%r22, %r19, %r20, %r21;
	max.s32 	%r23, %r1, %r22;
	setp.ge.s32 	%p1, %r23, %r15;
	setp.lt.s32 	%p2, %r15, 1;
	or.pred  	%p3, %p1, %p2;
	@%p3 bra 	$L__BB0_12;
	cvta.to.global.u64 	%rd12, %rd10;
	cvta.to.global.u64 	%rd13, %rd9;
	mul.wide.s32 	%rd14, %r1, 8;
	add.s64 	%rd2, %rd13, %rd14;
	add.s64 	%rd3, %rd12, %rd14;
	and.b32  	%r3, %r15, 7;
	setp.lt.u32 	%p4, %r15, 8;
	mov.b32 	%r28, 0;
	@%p4 bra 	$L__BB0_4;
	and.b32  	%r28, %r15, 2147483640;
	neg.s32 	%r26, %r28;
	add.s64 	%rd164, %rd1, 32;
	mov.b64 	%rd165, 0;
$L__BB0_3:
	.pragma "nounroll";
	ld.global.u64 	%rd16, [%rd2];
	cvta.to.global.u64 	%rd17, %rd16;
	add.s64 	%rd18, %rd17, %rd165;
	ld.global.f32 	%f1, [%rd18];
	ld.global.u64 	%rd19, [%rd164+-32];
	cvta.to.global.u64 	%rd20, %rd19;
	mul.wide.u32 	%rd21, %r22, 4;
	add.s64 	%rd22, %rd20, %rd21;
	ld.global.f32 	%f2, [%rd22];
	ld.global.u64 	%rd23, [%rd3];
	cvta.to.global.u64 	%rd24, %rd23;
	add.s64 	%rd25, %rd24, %rd21;
	ld.global.f32 	%f3, [%rd25];
	fma.rn.f32 	%f4, %f1, %f2, %f3;
	st.global.f32 	[%rd25], %f4;
	ld.global.u64 	%rd26, [%rd2];
	cvta.to.global.u64 	%rd27, %rd26;
	add.s64 	%rd28, %rd27, %rd165;
	ld.global.f32 	%f5, [%rd28+4];
	ld.global.u64 	%rd29, [%rd164+-24];
	cvta.to.global.u64 	%rd30, %rd29;
	add.s64 	%rd31, %rd30, %rd21;
	ld.global.f32 	%f6, [%rd31];
	ld.global.u64 	%rd32, [%rd3];
	cvta.to.global.u64 	%rd33, %rd32;
	add.s64 	%rd34, %rd33, %rd21;
	ld.global.f32 	%f7, [%rd34];
	fma.rn.f32 	%f8, %f5, %f6, %f7;
	st.global.f32 	[%rd34], %f8;
	ld.global.u64 	%rd35, [%rd2];
	cvta.to.global.u64 	%rd36, %rd35;
	add.s64 	%rd37, %rd36, %rd165;
	ld.global.f32 	%f9, [%rd37+8];
	ld.global.u64 	%rd38, [%rd164+-16];
	cvta.to.global.u64 	%rd39, %rd38;
	add.s64 	%rd40, %rd39, %rd21;
	ld.global.f32 	%f10, [%rd40];
	ld.global.u64 	%rd41, [%rd3];
	cvta.to.global.u64 	%rd42, %rd41;
	add.s64 	%rd43, %rd42, %rd21;
	ld.global.f32 	%f11, [%rd43];
	fma.rn.f32 	%f12, %f9, %f10, %f11;
	st.global.f32 	[%rd43], %f12;
	ld.global.u64 	%rd44, [%rd2];
	cvta.to.global.u64 	%rd45, %rd44;
	add.s64 	%rd46, %rd45, %rd165;
	ld.global.f32 	%f13, [%rd46+12];
	ld.global.u64 	%rd47, [%rd164+-8];
	cvta.to.global.u64 	%rd48, %rd47;
	add.s64 	%rd49, %rd48, %rd21;
	ld.global.f32 	%f14, [%rd49];
	ld.global.u64 	%rd50, [%rd3];
	cvta.to.global.u64 	%rd51, %rd50;
	add.s64 	%rd52, %rd51, %rd21;
	ld.global.f32 	%f15, [%rd52];
	fma.rn.f32 	%f16, %f13, %f14, %f15;
	st.global.f32 	[%rd52], %f16;
	ld.global.u64 	%rd53, [%rd2];
	cvta.to.global.u64 	%rd54, %rd53;
	add.s64 	%rd55, %rd54, %rd165;
	ld.global.f32 	%f17, [%rd55+16];
	ld.global.u64 	%rd56, [%rd164];
	cvta.to.global.u64 	%rd57, %rd56;
	add.s64 	%rd58, %rd57, %rd21;
	ld.global.f32 	%f18, [%rd58];
	ld.global.u64 	%rd59, [%rd3];
	cvta.to.global.u64 	%rd60, %rd59;
	add.s64 	%rd61, %rd60, %rd21;
	ld.global.f32 	%f19, [%rd61];
	fma.rn.f32 	%f20, %f17, %f18, %f19;
	st.global.f32 	[%rd61], %f20;
	ld.global.u64 	%rd62, [%rd2];
	cvta.to.global.u64 	%rd63, %rd62;
	add.s64 	%rd64, %rd63, %rd165;
	ld.global.f32 	%f21, [%rd64+20];
	ld.global.u64 	%rd65, [%rd164+8];
	cvta.to.global.u64 	%rd66, %rd65;
	add.s64 	%rd67, %rd66, %rd21;
	ld.global.f32 	%f22, [%rd67];
	ld.global.u64 	%rd68, [%rd3];
	cvta.to.global.u64 	%rd69, %rd68;
	add.s64 	%rd70, %rd69, %rd21;
	ld.global.f32 	%f23, [%rd70];
	fma.rn.f32 	%f24, %f21, %f22, %f23;
	st.global.f32 	[%rd70], %f24;
	ld.global.u64 	%rd71, [%rd2];
	cvta.to.global.u64 	%rd72, %rd71;
	add.s64 	%rd73, %rd72, %rd165;
	ld.global.f32 	%f25, [%rd73+24];
	ld.global.u64 	%rd74, [%rd164+16];
	cvta.to.global.u64 	%rd75, %rd74;
	add.s64 	%rd76, %rd75, %rd21;
	ld.global.f32 	%f26, [%rd76];
	ld.global.u64 	%rd77, [%rd3];
	cvta.to.global.u64 	%rd78, %rd77;
	add.s64 	%rd79, %rd78, %rd21;
	ld.global.f32 	%f27, [%rd79];
	fma.rn.f32 	%f28, %f25, %f26, %f27;
	st.global.f32 	[%rd79], %f28;
	ld.global.u64 	%rd80, [%rd2];
	cvta.to.global.u64 	%rd81, %rd80;
	add.s64 	%rd82, %rd81, %rd165;
	ld.global.f32 	%f29, [%rd82+28];
	ld.global.u64 	%rd83, [%rd164+24];
	cvta.to.global.u64 	%rd84, %rd83;
	add.s64 	%rd85, %rd84, %rd21;
	ld.global.f32 	%f30, [%rd85];
	ld.global.u64 	%rd86, [%rd3];
	cvta.to.global.u64 	%rd87, %rd86;
	add.s64 	%rd88, %rd87, %rd21;
	ld.global.f32 	%f31, [%rd88];
	fma.rn.f32 	%f32, %f29, %f30, %f31;
	st.global.f32 	[%rd88], %f32;
	add.s32 	%r26, %r26, 8;
	add.s64 	%rd165, %rd165, 32;
	add.s64 	%rd164, %rd164, 64;
	setp.ne.s32 	%p5, %r26, 0;
	@%p5 bra 	$L__BB0_3;
$L__BB0_4:
	setp.eq.s32 	%p6, %r3, 0;
	@%p6 bra 	$L__BB0_12;
	and.b32  	%r9, %r15, 3;
	setp.lt.u32 	%p7, %r3, 4;
	@%p7 bra 	$L__BB0_7;
	ld.global.u64 	%rd89, [%rd2];
	cvta.to.global.u64 	%rd90, %rd89;
	mul.wide.u32 	%rd91, %r28, 4;
	add.s64 	%rd92, %rd90, %rd91;
	ld.global.f32 	%f33, [%rd92];
	mul.wide.u32 	%rd93, %r28, 8;
	add.s64 	%rd94, %rd1, %rd93;
	ld.global.u64 	%rd95, [%rd94];
	cvta.to.global.u64 	%rd96, %rd95;
	mul.wide.u32 	%rd97, %r22, 4;
	add.s64 	%rd98, %rd96, %rd97;
	ld.global.f32 	%f34, [%rd98];
	ld.global.u64 	%rd99, [%rd3];
	cvta.to.global.u64 	%rd100, %rd99;
	add.s64 	%rd101, %rd100, %rd97;
	ld.global.f32 	%f35, [%rd101];
	fma.rn.f32 	%f36, %f33, %f34, %f35;
	st.global.f32 	[%rd101], %f36;
	ld.global.u64 	%rd102, [%rd2];
	cvta.to.global.u64 	%rd103, %rd102;
	add.s64 	%rd104, %rd103, %rd91;
	ld.global.f32 	%f37, [%rd104+4];
	ld.global.u64 	%rd105, [%rd94+8];
	cvta.to.global.u64 	%rd106, %rd105;
	add.s64 	%rd107, %rd106, %rd97;
	ld.global.f32 	%f38, [%rd107];
	ld.global.u64 	%rd108, [%rd3];
	cvta.to.global.u64 	%rd109, %rd108;
	add.s64 	%rd110, %rd109, %rd97;
	ld.global.f32 	%f39, [%rd110];
	fma.rn.f32 	%f40, %f37, %f38, %f39;
	st.global.f32 	[%rd110], %f40;
	ld.global.u64 	%rd111, [%rd2];
	cvta.to.global.u64 	%rd112, %rd111;
	add.s64 	%rd113, %rd112, %rd91;
	ld.global.f32 	%f41, [%rd113+8];
	ld.global.u64 	%rd114, [%rd94+16];
	cvta.to.global.u64 	%rd115, %rd114;
	add.s64 	%rd116, %rd115, %rd97;
	ld.global.f32 	%f42, [%rd116];
	ld.global.u64 	%rd117, [%rd3];
	cvta.to.global.u64 	%rd118, %rd117;
	add.s64 	%rd119, %rd118, %rd97;
	ld.global.f32 	%f43, [%rd119];
	fma.rn.f32 	%f44, %f41, %f42, %f43;
	st.global.f32 	[%rd119], %f44;
	ld.global.u64 	%rd120, [%rd2];
	cvta.to.global.u64 	%rd121, %rd120;
	add.s64 	%rd122, %rd121, %rd91;
	ld.global.f32 	%f45, [%rd122+12];
	ld.global.u64 	%rd123, [%rd94+24];
	cvta.to.global.u64 	%rd124, %rd123;
	add.s64 	%rd125, %rd124, %rd97;
	ld.global.f32 	%f46, [%rd125];
	ld.global.u64 	%rd126, [%rd3];
	cvta.to.global.u64 	%rd127, %rd126;
	add.s64 	%rd128, %rd127, %rd97;
	ld.global.f32 	%f47, [%rd128];
	fma.rn.f32 	%f48, %f45, %f46, %f47;
	st.global.f32 	[%rd128], %f48;
	add.s32 	%r28, %r28, 4;
$L__BB0_7:
	setp.eq.s32 	%p8, %r9, 0;
	@%p8 bra 	$L__BB0_12;
	setp.eq.s32 	%p9, %r9, 1;
	@%p9 bra 	$L__BB0_10;
	ld.global.u64 	%rd129, [%rd2];
	cvta.to.global.u64 	%rd130, %rd129;
	mul.wide.u32 	%rd131, %r28, 4;
	add.s64 	%rd132, %rd130, %rd131;
	ld.global.f32 	%f49, [%rd132];
	mul.wide.u32 	%rd133, %r28, 8;
	add.s64 	%rd134, %rd1, %rd133;
	ld.global.u64 	%rd135, [%rd134];
	cvta.to.global.u64 	%rd136, %rd135;
	mul.wide.u32 	%rd137, %r22, 4;
	add.s64 	%rd138, %rd136, %rd137;
	ld.global.f32 	%f50, [%rd138];
	ld.global.u64 	%rd139, [%rd3];
	cvta.to.global.u64 	%rd140, %rd139;
	add.s64 	%rd141, %rd140, %rd137;
	ld.global.f32 	%f51, [%rd141];
	fma.rn.f32 	%f52, %f49, %f50, %f51;
	st.global.f32 	[%rd141], %f52;
	ld.global.u64 	%rd142, [%rd2];
	cvta.to.global.u64 	%rd143, %rd142;
	add.s64 	%rd144, %rd143, %rd131;
	ld.global.f32 	%f53, [%rd144+4];
	ld.global.u64 	%rd145, [%rd134+8];
	cvta.to.global.u64 	%rd146, %rd145;
	add.s64 	%rd147, %rd146, %rd137;
	ld.global.f32 	%f54, [%rd147];
	ld.global.u64 	%rd148, [%rd3];
	cvta.to.global.u64 	%rd149, %rd148;
	add.s64 	%rd150, %rd149, %rd137;
	ld.global.f32 	%f55, [%rd150];
	fma.rn.f32 	%f56, %f53, %f54, %f55;
	st.global.f32 	[%rd150], %f56;
	add.s32 	%r28, %r28, 2;
$L__BB0_10:
	and.b32  	%r25, %r15, 1;
	setp.eq.b32 	%p10, %r25, 1;
	not.pred 	%p11, %p10;
	@%p11 bra 	$L__BB0_12;
	ld.global.u64 	%rd151, [%rd2];
	cvta.to.global.u64 	%rd152, %rd151;
	mul.wide.u32 	%rd153, %r28, 4;
	add.s64 	%rd154, %rd152, %rd153;
	ld.global.f32 	%f57, [%rd154];
	mul.wide.u32 	%rd155, %r28, 8;
	add.s64 	%rd156, %rd1, %rd155;
	ld.global.u64 	%rd157, [%rd156];
	cvta.to.global.u64 	%rd158, %rd157;
	mul.wide.u32 	%rd159, %r22, 4;
	add.s64 	%rd160, %rd158, %rd159;
	ld.global.f32 	%f58, [%rd160];
	ld.global.u64 	%rd161, [%rd3];
	cvta.to.global.u64 	%rd162, %rd161;
	add.s64 	%rd163, %rd162, %rd159;
	ld.global.f32 	%f59, [%rd163];
	fma.rn.f32 	%f60, %f57, %f58, %f59;
	st.global.f32 	[%rd163], %f60;
$L__BB0_12:
	ret;

}


// ===== COMPILED SASS (sm_100) =====

	.target	sm_100

	.elftype	@"ET_EXEC"


//--------------------- .note.nv.tkinfo           --------------------------
	.section	.note.nv.tkinfo,"",@"SHT_NOTE"
	.sectionflags	@"SHF_NOTE_NV_TKINFO"
	.tkinfo
        /*0018*/ 	.word	0x00000002
        /*0030*/ 	.string	""
        /*0030*/ 	.string	"ptxas"
        /*0030*/ 	.string	"Cuda compilation tools, release 13.0, V13.0.88"
        /*0030*/ 	.string	"Build cuda_13.0.r13.0/compiler.36424714_0"
        /*0030*/ 	.string	"-arch sm_100 -m 64 "



//--------------------- .note.nv.cuinfo           --------------------------
	.section	.note.nv.cuinfo,"",@"SHT_NOTE"
	.sectionflags	@"SHF_NOTE_NV_CUINFO"
        /*0018*/ 	.short	0x0002
        /*001a*/ 	.short	0x0064
        /*001c*/ 	.short	0x0082
	.zero		2


//--------------------- .nv.info                  --------------------------
	.section	.nv.info,"",@"SHT_CUDA_INFO"
	.align	4


	//----- nvinfo : EIATTR_REGCOUNT
	.align		4
        /*0000*/ 	.byte	0x04, 0x2f
        /*0002*/ 	.short	(.L_1 - .L_0)
	.align		4
.L_0:
        /*0004*/ 	.word	index@(_Z9mm_kernel6matrixS_S_i)
        /*0008*/ 	.word	0x0000001e


	//----- nvinfo : EIATTR_FRAME_SIZE
	.align		4
.L_1:
        /*000c*/ 	.byte	0x04, 0x11
        /*000e*/ 	.short	(.L_3 - .L_2)
	.align		4
.L_2:
        /*0010*/ 	.word	index@(_Z9mm_kernel6matrixS_S_i)
        /*0014*/ 	.word	0x00000000


	//----- nvinfo : EIATTR_MIN_STACK_SIZE
	.align		4
.L_3:
        /*0018*/ 	.byte	0x04, 0x12
        /*001a*/ 	.short	(.L_5 - .L_4)
	.align		4
.L_4:
        /*001c*/ 	.word	index@(_Z9mm_kernel6matrixS_S_i)
        /*0020*/ 	.word	0x00000000
.L_5:


//--------------------- .nv.compat                --------------------------
	.section	.nv.compat,"",@"SHT_CUDA_COMPAT_INFO"
	.align	4
        /*0000*/ 	.byte	0x02, 0x09, 0x00, 0x00, 0x02, 0x02, 0x01, 0x00, 0x02, 0x05, 0x05, 0x00, 0x03, 0x07, 0x01, 0x01
        /*0010*/ 	.byte	0x02, 0x03, 0x00, 0x00, 0x02, 0x06, 0x01, 0x00, 0x04, 0x0b, 0x08, 0x00, 0x09, 0x00, 0x00, 0x00
        /*0020*/ 	.byte	0x00, 0x00, 0x00, 0x00


//--------------------- .nv.info._Z9mm_kernel6matrixS_S_i --------------------------
	.section	.nv.info._Z9mm_kernel6matrixS_S_i,"",@"SHT_CUDA_INFO"
	.sectionflags	@""
	.align	4


	//----- nvinfo : EIATTR_CUDA_API_VERSION
	.align		4
        /*0000*/ 	.byte	0x04, 0x37
        /*0002*/ 	.short	(.L_7 - .L_6)
.L_6:
        /*0004*/ 	.word	0x00000082


	//----- nvinfo : EIATTR_KPARAM_INFO
	.align		4
.L_7:
        /*0008*/ 	.byte	0x04, 0x17
        /*000a*/ 	.short	(.L_9 - .L_8)
.L_8:
        /*000c*/ 	.word	0x00000000
        /*0010*/ 	.short	0x0003
        /*0012*/ 	.short	0x0018
        /*0014*/ 	.byte	0x00, 0xf0, 0x11, 0x00


	//----- nvinfo : EIATTR_KPARAM_INFO
	.align		4
.L_9:
        /*0018*/ 	.byte	0x04, 0x17
        /*001a*/ 	.short	(.L_11 - .L_10)
.L_10:
        /*001c*/ 	.word	0x00000000
        /*0020*/ 	.short	0x0002
        /*0022*/ 	.short	0x0010
        /*0024*/ 	.byte	0x00, 0xf0, 0x21, 0x00


	//----- nvinfo : EIATTR_KPARAM_INFO
	.align		4
.L_11:
        /*0028*/ 	.byte	0x04, 0x17
        /*002a*/ 	.short	(.L_13 - .L_12)
.L_12:
        /*002c*/ 	.word	0x00000000
        /*0030*/ 	.short	0x0001
        /*0032*/ 	.short	0x0008
        /*0034*/ 	.byte	0x00, 0xf0, 0x21, 0x00


	//----- nvinfo : EIATTR_KPARAM_INFO
	.align		4
.L_13:
        /*0038*/ 	.byte	0x04, 0x17
        /*003a*/ 	.short	(.L_15 - .L_14)
.L_14:
        /*003c*/ 	.word	0x00000000
        /*0040*/ 	.short	0x0000
        /*0042*/ 	.short	0x0000
        /*0044*/ 	.byte	0x00, 0xf0, 0x21, 0x00


	//----- nvinfo : EIATTR_SPARSE_MMA_MASK
	.align		4
.L_15:
        /*0048*/ 	.byte	0x03, 0x50
        /*004a*/ 	.short	0x0000


	//----- nvinfo : EIATTR_MAXREG_COUNT
	.align		4
        /*004c*/ 	.byte	0x03, 0x1b
        /*004e*/ 	.short	0x00ff


	//----- nvinfo : EIATTR_MERCURY_ISA_VERSION
	.align		4
        /*0050*/ 	.byte	0x03, 0x5f
        /*0052*/ 	.short	0x0101


	//----- nvinfo : EIATTR_VRC_CTA_INIT_COUNT
	.align		4
        /*0054*/ 	.byte	0x02, 0x4a
	.zero		1
	.zero		1


	//----- nvinfo : EIATTR_EXIT_INSTR_OFFSETS
	.align		4
        /*0058*/ 	.byte	0x04, 0x1c
        /*005a*/ 	.short	(.L_17 - .L_16)


	//   ....[0]....
.L_16:
        /*005c*/ 	.word	0x000000d0


	//   ....[1]....
        /*0060*/ 	.word	0x00000880


	//   ....[2]....
        /*0064*/ 	.word	0x00000bc0


	//   ....[3]....
        /*0068*/ 	.word	0x00000da0


	//   ....[4]....
        /*006c*/ 	.word	0x00000e80


	//----- nvinfo : EIATTR_CBANK_PARAM_SIZE
	.align		4
.L_17:
        /*0070*/ 	.byte	0x03, 0x19
        /*0072*/ 	.short	0x001c


	//----- nvinfo : EIATTR_PARAM_CBANK
	.align		4
        /*0074*/ 	.byte	0x04, 0x0a
        /*0076*/ 	.short	(.L_19 - .L_18)
	.align		4
.L_18:
        /*0078*/ 	.word	index@(.nv.constant0._Z9mm_kernel6matrixS_S_i)
        /*007c*/ 	.short	0x0380
        /*007e*/ 	.short	0x001c


	//----- nvinfo : EIATTR_SW_WAR
	.align		4
.L_19:
        /*0080*/ 	.byte	0x04, 0x36
        /*0082*/ 	.short	(.L_21 - .L_20)
.L_20:
        /*0084*/ 	.word	0x00000008
.L_21:


//--------------------- .nv.callgraph             --------------------------
	.section	.nv.callgraph,"",@"SHT_CUDA_CALLGRAPH"
	.align	4
	.sectionentsize	8
	.align		4
        /*0000*/ 	.word	0x00000000
	.align		4
        /*0004*/ 	.word	0xffffffff
	.align		4
        /*0008*/ 	.word	0x00000000
	.align		4
        /*000c*/ 	.word	0xfffffffe
	.align		4
        /*0010*/ 	.word	0x00000000
	.align		4
        /*0014*/ 	.word	0xfffffffd
	.align		4
        /*0018*/ 	.word	0x00000000
	.align		4
        /*001c*/ 	.word	0xfffffffc


//--------------------- .text._Z9mm_kernel6matrixS_S_i --------------------------
	.section	.text._Z9mm_kernel6matrixS_S_i,"ax",@progbits
	.align	128
        .global         _Z9mm_kernel6matrixS_S_i
        .type           _Z9mm_kernel6matrixS_S_i,@function
        .size           _Z9mm_kernel6matrixS_S_i,(.L_x_5 - _Z9mm_kernel6matrixS_S_i)
        .other          _Z9mm_kernel6matrixS_S_i,@"STO_CUDA_ENTRY STV_DEFAULT"
_Z9mm_kernel6matrixS_S_i:
.text._Z9mm_kernel6matrixS_S_i:
[----:B------:R-:W-:Y:S01]  /*0000*/  LDC R1, c[0x0][0x37c] ;  /* 0x0000df00ff017b82 */ /* 0x000fe20000000800 */
[----:B------:R-:W0:Y:S07]  /*0010*/  S2R R2, SR_TID.X ;  /* 0x0000000000027919 */ /* 0x000e2e0000002100 */
[----:B------:R-:W0:Y:S01]  /*0020*/  LDC R7, c[0x0][0x360] ;  /* 0x0000d800ff077b82 */ /* 0x000e220000000800 */
[----:B------:R-:W1:Y:S07]  /*0030*/  S2R R3, SR_TID.Y ;  /* 0x0000000000037919 */ /* 0x000e6e0000002200 */
[----:B------:R-:W0:Y:S08]  /*0040*/  S2UR UR4, SR_CTAID.X ;  /* 0x00000000000479c3 */ /* 0x000e300000002500 */
[----:B------:R-:W1:Y:S08]  /*0050*/  S2UR UR5, SR_CTAID.Y ;  /* 0x00000000000579c3 */ /* 0x000e700000002600 */
[----:B------:R-:W1:Y:S08]  /*0060*/  LDC R8, c[0x0][0x364] ;  /* 0x0000d900ff087b82 */ /* 0x000e700000000800 */
[----:B------:R-:W2:Y:S01]  /*0070*/  LDC R0, c[0x0][0x398] ;  /* 0x0000e600ff007b82 */ /* 0x000ea20000000800 */
[----:B0-----:R-:W-:-:S02]  /*0080*/  IMAD R7, R7, UR4, R2 ;  /* 0x0000000407077c24 */ /* 0x001fc4000f8e0202 */
[----:B-1----:R-:W-:-:S05]  /*0090*/  IMAD R8, R8, UR5, R3 ;  /* 0x0000000508087c24 */ /* 0x002fca000f8e0203 */
[----:B------:R-:W-:Y:S02]  /*00a0*/  VIMNMX R3, PT, PT, R7, R8, !PT ;  /* 0x0000000807037248 */ /* 0x000fe40007fe0100 */
[----:B--2---:R-:W-:-:S04]  /*00b0*/  ISETP.GE.AND P0, PT, R0, 0x1, PT ;  /* 0x000000010000780c */ /* 0x004fc80003f06270 */
[----:B------:R-:W-:-:S13]  /*00c0*/  ISETP.GE.OR P0, PT, R3, R0, !P0 ;  /* 0x000000000300720c */ /* 0x000fda0004706670 */
[----:B------:R-:W-:Y:S05]  /*00d0*/  @P0 EXIT ;  /* 0x000000000000094d */ /* 0x000fea0003800000 */
[----:B------:R-:W0:Y:S01]  /*00e0*/  LDC.64 R2, c[0x0][0x380] ;  /* 0x0000e000ff027b82 */ /* 0x000e220000000a00 */
[C---:B------:R-:W-:Y:S01]  /*00f0*/  ISETP.GE.U32.AND P1, PT, R0.reuse, 0x8, PT ;  /* 0x000000080000780c */ /* 0x040fe20003f26070 */
[----:B------:R-:W1:Y:S01]  /*0100*/  LDCU.64 UR6, c[0x0][0x358] ;  /* 0x00006b00ff0677ac */ /* 0x000e620008000a00 */
[----:B------:R-:W-:Y:S01]  /*0110*/  LOP3.LUT R11, R0, 0x7, RZ, 0xc0, !PT ;  /* 0x00000007000b7812 */ /* 0x000fe200078ec0ff */
[----:B------:R-:W-:-:S03]  /*0120*/  HFMA2 R9, -RZ, RZ, 0, 0 ;  /* 0x00000000ff097431 */ /* 0x000fc600000001ff */
[----:B------:R-:W-:Y:S01]  /*0130*/  ISETP.NE.AND P0, PT, R11, RZ, PT ;  /* 0x000000ff0b00720c */ /* 0x000fe20003f05270 */
[----:B------:R-:W2:Y:S01]  /*0140*/  LDC.64 R4, c[0x0][0x390] ;  /* 0x0000e400ff047b82 */ /* 0x000ea20000000a00 */
[----:B0-----:R-:W-:-:S04]  /*0150*/  IMAD.WIDE R2, R7, 0x8, R2 ;  /* 0x0000000807027825 */ /* 0x001fc800078e0202 */
[----:B--2---:R-:W-:Y:S01]  /*0160*/  IMAD.WIDE R4, R7, 0x8, R4 ;  /* 0x0000000807047825 */ /* 0x004fe200078e0204 */
[----:B-1----:R-:W-:Y:S06]  /*0170*/  @!P1 BRA `(.L_x_0) ;  /* 0x0000000400c09947 */ /* 0x002fec0003800000 */
[----:B------:R-:W0:Y:S01]  /*0180*/  LDCU.64 UR4, c[0x0][0x388] ;  /* 0x00007100ff0477ac */ /* 0x000e220008000a00 */
[----:B------:R-:W-:-:S04]  /*0190*/  LOP3.LUT R9, R0, 0x7ffffff8, RZ, 0xc0, !PT ;  /* 0x7ffffff800097812 */ /* 0x000fc800078ec0ff */
[----:B------:R-:W-:Y:S01]  /*01a0*/  IADD3 R10, PT, PT, -R9, RZ, RZ ;  /* 0x000000ff090a7210 */ /* 0x000fe20007ffe1ff */
[----:B0-----:R-:W-:-:S04]  /*01b0*/  UIADD3 UR4, UP0, UPT, UR4, 0x20, URZ ;  /* 0x0000002004047890 */ /* 0x001fc8000ff1e0ff */
[----:B------:R-:W-:Y:S02]  /*01c0*/  UIADD3.X UR5, UPT, UPT, URZ, UR5, URZ, UP0, !UPT ;  /* 0x00000005ff057290 */ /* 0x000fe400087fe4ff */
[----:B------:R-:W-:Y:S01]  /*01d0*/  MOV R6, UR4 ;  /* 0x0000000400067c02 */ /* 0x000fe20008000f00 */
[----:B------:R-:W-:-:S03]  /*01e0*/  UMOV UR4, URZ ;  /* 0x000000ff00047c82 */ /* 0x000fc60008000000 */
[----:B------:R-:W-:Y:S01]  /*01f0*/  MOV R7, UR5 ;  /* 0x0000000500077c02 */ /* 0x000fe20008000f00 */
[----:B------:R-:W-:-:S06]  /*0200*/  UMOV UR5, URZ ;  /* 0x000000ff00057c82 */ /* 0x000fcc0008000000 */
.L_x_1:
[----:B0-----:R-:W2:Y:S04]  /*0210*/  LDG.E.64 R14, desc[UR6][R2.64] ;  /* 0x00000006020e7981 */ /* 0x001ea8000c1e1b00 */
[----:B------:R-:W3:Y:S04]  /*0220*/  LDG.E.64 R16, desc[UR6][R6.64+-0x20] ;  /* 0xffffe00606107981 */ /* 0x000ee8000c1e1b00 */
[----:B------:R-:W4:Y:S01]  /*0230*/  LDG.E.64 R12, desc[UR6][R4.64] ;  /* 0x00000006040c7981 */ /* 0x000f22000c1e1b00 */
[----:B--2---:R-:W-:Y:S01]  /*0240*/  IADD3 R14, P1, PT, R14, UR4, RZ ;  /* 0x000000040e0e7c10 */ /* 0x004fe2000ff3e0ff */
[----:B---3--:R-:W-:-:S03]  /*0250*/  IMAD.WIDE.U32 R20, R8, 0x4, R16 ;  /* 0x0000000408147825 */ /* 0x008fc600078e0010 */
[----:B------:R-:W-:Y:S01]  /*0260*/  IADD3.X R15, PT, PT, R15, UR5, RZ, P1, !PT ;  /* 0x000000050f0f7c10 */ /* 0x000fe20008ffe4ff */
[----:B----4-:R-:W-:Y:S02]  /*0270*/  IMAD.WIDE.U32 R12, R8, 0x4, R12 ;  /* 0x00000004080c7825 */ /* 0x010fe400078e000c */
[----:B------:R-:W2:Y:S04]  /*0280*/  LDG.E R21, desc[UR6][R20.64] ;  /* 0x0000000614157981 */ /* 0x000ea8000c1e1900 */
[----:B------:R-:W2:Y:S04]  /*0290*/  LDG.E R17, desc[UR6][R12.64] ;  /* 0x000000060c117981 */ /* 0x000ea8000c1e1900 */
[----:B------:R-:W2:Y:S02]  /*02a0*/  LDG.E R14, desc[UR6][R14.64] ;  /* 0x000000060e0e7981 */ /* 0x000ea4000c1e1900 */
[----:B--2---:R-:W-:-:S05]  /*02b0*/  FFMA R27, R14, R21, R17 ;  /* 0x000000150e1b7223 */ /* 0x004fca0000000011 */
[----:B------:R0:W-:Y:S04]  /*02c0*/  STG.E desc[UR6][R12.64], R27 ;  /* 0x0000001b0c007986 */ /* 0x0001e8000c101906 */
[----:B------:R-:W2:Y:S04]  /*02d0*/  LDG.E.64 R18, desc[UR6][R2.64] ;  /* 0x0000000602127981 */ /* 0x000ea8000c1e1b00 */
[----:B------:R-:W3:Y:S04]  /*02e0*/  LDG.E.64 R16, desc[UR6][R6.64+-0x18] ;  /* 0xffffe80606107981 */ /* 0x000ee8000c1e1b00 */
[----:B------:R-:W4:Y:S01]  /*02f0*/  LDG.E.64 R24, desc[UR6][R4.64] ;  /* 0x0000000604187981 */ /* 0x000f22000c1e1b00 */
[----:B--2---:R-:W-:Y:S01]  /*0300*/  IADD3 R18, P1, PT, R18, UR4, RZ ;  /* 0x0000000412127c10 */ /* 0x004fe2000ff3e0ff */
[----:B---3--:R-:W-:-:S03]  /*0310*/  IMAD.WIDE.U32 R22, R8, 0x4, R16 ;  /* 0x0000000408167825 */ /* 0x008fc600078e0010 */
[----:B------:R-:W-:Y:S01]  /*0320*/  IADD3.X R19, PT, PT, R19, UR5, RZ, P1, !PT ;  /* 0x0000000513137c10 */ /* 0x000fe20008ffe4ff */
[----:B----4-:R-:W-:Y:S02]  /*0330*/  IMAD.WIDE.U32 R16, R8, 0x4, R24 ;  /* 0x0000000408107825 */ /* 0x010fe400078e0018 */
[----:B------:R-:W0:Y:S04]  /*0340*/  LDG.E R23, desc[UR6][R22.64] ;  /* 0x0000000616177981 */ /* 0x000e28000c1e1900 */
[----:B------:R-:W0:Y:S04]  /*0350*/  LDG.E R15, desc[UR6][R16.64] ;  /* 0x00000006100f7981 */ /* 0x000e28000c1e1900 */
[----:B------:R-:W0:Y:S02]  /*0360*/  LDG.E R18, desc[UR6][R18.64+0x4] ;  /* 0x0000040612127981 */ /* 0x000e24000c1e1900 */
[----:B0-----:R-:W-:-:S05]  /*0370*/  FFMA R27, R18, R23, R15 ;  /* 0x00000017121b7223 */ /* 0x001fca000000000f */
        /* <DEDUP_REMOVED lines=70> */
[----:B------:R-:W2:Y:S01]  /*07e0*/  LDG.E R18, desc[UR6][R18.64+0x1c] ;  /* 0x00001c0612127981 */ /* 0x000ea2000c1e1900 */
[----:B------:R-:W-:-:S04]  /*07f0*/  IADD3 R10, PT, PT, R10, 0x8, RZ ;  /* 0x000000080a0a7810 */ /* 0x000fc80007ffe0ff */
[----:B------:R-:W-:Y:S01]  /*0800*/  ISETP.NE.AND P1, PT, R10, RZ, PT ;  /* 0x000000ff0a00720c */ /* 0x000fe20003f25270 */
[----:B------:R-:W-:Y:S01]  /*0810*/  UIADD3 UR4, UP0, UPT, UR4, 0x20, URZ ;  /* 0x0000002004047890 */ /* 0x000fe2000ff1e0ff */
[----:B------:R-:W-:-:S03]  /*0820*/  IADD3 R6, P2, PT, R6, 0x40, RZ ;  /* 0x0000004006067810 */ /* 0x000fc60007f5e0ff */
[----:B------:R-:W-:Y:S01]  /*0830*/  UIADD3.X UR5, UPT, UPT, URZ, UR5, URZ, UP0, !UPT ;  /* 0x00000005ff057290 */ /* 0x000fe200087fe4ff */
[----:B------:R-:W-:Y:S01]  /*0840*/  IADD3.X R7, PT, PT, RZ, R7, RZ, P2, !PT ;  /* 0x00000007ff077210 */ /* 0x000fe200017fe4ff */
[----:B--2---:R-:W-:-:S05]  /*0850*/  FFMA R15, R18, R23, R15 ;  /* 0x00000017120f7223 */ /* 0x004fca000000000f */
[----:B------:R0:W-:Y:S01]  /*0860*/  STG.E desc[UR6][R16.64], R15 ;  /* 0x0000000f10007986 */ /* 0x0001e2000c101906 */
[----:B------:R-:W-:Y:S05]  /*0870*/  @P1 BRA `(.L_x_1) ;  /* 0xfffffff800641947 */ /* 0x000fea000383ffff */
.L_x_0:
[----:B------:R-:W-:Y:S05]  /*0880*/  @!P0 EXIT ;  /* 0x000000000000894d */ /* 0x000fea0003800000 */
[----:B------:R-:W-:Y:S02]  /*0890*/  ISETP.GE.U32.AND P0, PT, R11, 0x4, PT ;  /* 0x000000040b00780c */ /* 0x000fe40003f06070 */
[----:B------:R-:W-:-:S04]  /*08a0*/  LOP3.LUT R20, R0, 0x3, RZ, 0xc0, !PT ;  /* 0x0000000300147812 */ /* 0x000fc800078ec0ff */
[----:B------:R-:W-:-:S07]  /*08b0*/  ISETP.NE.AND P1, PT, R20, RZ, PT ;  /* 0x000000ff1400720c */ /* 0x000fce0003f25270 */
[----:B------:R-:W-:Y:S06]  /*08c0*/  @!P0 BRA `(.L_x_2) ;  /* 0x0000000000bc8947 */ /* 0x000fec0003800000 */
[----:B------:R-:W1:Y:S01]  /*08d0*/  LDC.64 R6, c[0x0][0x388] ;  /* 0x0000e200ff067b82 */ /* 0x000e620000000a00 */
[----:B------:R-:W2:Y:S04]  /*08e0*/  LDG.E.64 R10, desc[UR6][R2.64] ;  /* 0x00000006020a7981 */ /* 0x000ea8000c1e1b00 */
[----:B0-----:R-:W3:Y:S01]  /*08f0*/  LDG.E.64 R16, desc[UR6][R4.64] ;  /* 0x0000000604107981 */ /* 0x001ee2000c1e1b00 */
[----:B-1----:R-:W-:-:S05]  /*0900*/  IMAD.WIDE.U32 R6, R9, 0x8, R6 ;  /* 0x0000000809067825 */ /* 0x002fca00078e0006 */
[----:B------:R-:W4:Y:S01]  /*0910*/  LDG.E.64 R14, desc[UR6][R6.64] ;  /* 0x00000006060e7981 */ /* 0x000f22000c1e1b00 */
[----:B--2---:R-:W-:-:S04]  /*0920*/  IMAD.WIDE.U32 R12, R9, 0x4, R10 ;  /* 0x00000004090c7825 */ /* 0x004fc800078e000a */
[C---:B---3--:R-:W-:Y:S02]  /*0930*/  IMAD.WIDE.U32 R10, R8.reuse, 0x4, R16 ;  /* 0x00000004080a7825 */ /* 0x048fe400078e0010 */
[----:B------:R-:W2:Y:S04]  /*0940*/  LDG.E R12, desc[UR6][R12.64] ;  /* 0x000000060c0c7981 */ /* 0x000ea8000c1e1900 */
[----:B------:R-:W2:Y:S01]  /*0950*/  LDG.E R17, desc[UR6][R10.64] ;  /* 0x000000060a117981 */ /* 0x000ea2000c1e1900 */
[----:B----4-:R-:W-:-:S06]  /*0960*/  IMAD.WIDE.U32 R14, R8, 0x4, R14 ;  /* 0x00000004080e7825 */ /* 0x010fcc00078e000e */
[----:B------:R-:W2:Y:S02]  /*0970*/  LDG.E R15, desc[UR6][R14.64] ;  /* 0x000000060e0f7981 */ /* 0x000ea4000c1e1900 */
[----:B--2---:R-:W-:-:S05]  /*0980*/  FFMA R21, R12, R15, R17 ;  /* 0x0000000f0c157223 */ /* 0x004fca0000000011 */
[----:B------:R0:W-:Y:S04]  /*0990*/  STG.E desc[UR6][R10.64], R21 ;  /* 0x000000150a007986 */ /* 0x0001e8000c101906 */
[----:B------:R-:W2:Y:S04]  /*09a0*/  LDG.E.64 R16, desc[UR6][R2.64] ;  /* 0x0000000602107981 */ /* 0x000ea8000c1e1b00 */
[----:B------:R-:W3:Y:S04]  /*09b0*/  LDG.E.64 R18, desc[UR6][R6.64+0x8] ;  /* 0x0000080606127981 */ /* 0x000ee8000c1e1b00 */
[----:B------:R-:W4:Y:S01]  /*09c0*/  LDG.E.64 R22, desc[UR6][R4.64] ;  /* 0x0000000604167981 */ /* 0x000f22000c1e1b00 */
[----:B--2---:R-:W-:-:S04]  /*09d0*/  IMAD.WIDE.U32 R16, R9, 0x4, R16 ;  /* 0x0000000409107825 */ /* 0x004fc800078e0010 */
[C---:B---3--:R-:W-:Y:S02]  /*09e0*/  IMAD.WIDE.U32 R18, R8.reuse, 0x4, R18 ;  /* 0x0000000408127825 */ /* 0x048fe400078e0012 */
[----:B------:R-:W2:Y:S02]  /*09f0*/  LDG.E R16, desc[UR6][R16.64+0x4] ;  /* 0x0000040610107981 */ /* 0x000ea4000c1e1900 */
[----:B----4-:R-:W-:Y:S02]  /*0a00*/  IMAD.WIDE.U32 R22, R8, 0x4, R22 ;  /* 0x0000000408167825 */ /* 0x010fe400078e0016 */
[----:B------:R-:W2:Y:S04]  /*0a10*/  LDG.E R19, desc[UR6][R18.64] ;  /* 0x0000000612137981 */ /* 0x000ea8000c1e1900 */
[----:B------:R-:W2:Y:S02]  /*0a20*/  LDG.E R13, desc[UR6][R22.64] ;  /* 0x00000006160d7981 */ /* 0x000ea4000c1e1900 */
[----:B--2---:R-:W-:-:S05]  /*0a30*/  FFMA R25, R16, R19, R13 ;  /* 0x0000001310197223 */ /* 0x004fca000000000d */
[----:B------:R1:W-:Y:S04]  /*0a40*/  STG.E desc[UR6][R22.64], R25 ;  /* 0x0000001916007986 */ /* 0x0003e8000c101906 */
[----:B0-----:R-:W2:Y:S04]  /*0a50*/  LDG.E.64 R10, desc[UR6][R2.64] ;  /* 0x00000006020a7981 */ /* 0x001ea8000c1e1b00 */
        /* <DEDUP_REMOVED lines=10> */
[----:B------:R-:W3:Y:S04]  /*0b00*/  LDG.E.64 R18, desc[UR6][R6.64+0x18] ;  /* 0x0000180606127981 */ /* 0x000ee8000c1e1b00 */
[----:B------:R-:W4:Y:S04]  /*0b10*/  LDG.E.64 R16, desc[UR6][R2.64] ;  /* 0x0000000602107981 */ /* 0x000f28000c1e1b00 */
[----:B-1----:R-:W5:Y:S01]  /*0b20*/  LDG.E.64 R22, desc[UR6][R4.64] ;  /* 0x0000000604167981 */ /* 0x002f62000c1e1b00 */
[----:B---3--:R-:W-:-:S04]  /*0b30*/  IMAD.WIDE.U32 R18, R8, 0x4, R18 ;  /* 0x0000000408127825 */ /* 0x008fc800078e0012 */
[C---:B----4-:R-:W-:Y:S02]  /*0b40*/  IMAD.WIDE.U32 R16, R9.reuse, 0x4, R16 ;  /* 0x0000000409107825 */ /* 0x050fe400078e0010 */
[----:B------:R-:W3:Y:S02]  /*0b50*/  LDG.E R19, desc[UR6][R18.64] ;  /* 0x0000000612137981 */ /* 0x000ee4000c1e1900 */
[----:B-----5:R-:W-:Y:S02]  /*0b60*/  IMAD.WIDE.U32 R22, R8, 0x4, R22 ;  /* 0x0000000408167825 */ /* 0x020fe400078e0016 */
[----:B------:R-:W3:Y:S04]  /*0b70*/  LDG.E R16, desc[UR6][R16.64+0xc] ;  /* 0x00000c0610107981 */ /* 0x000ee8000c1e1900 */
[----:B------:R-:W3:Y:S01]  /*0b80*/  LDG.E R11, desc[UR6][R22.64] ;  /* 0x00000006160b7981 */ /* 0x000ee2000c1e1900 */
[----:B------:R-:W-:Y:S01]  /*0b90*/  IADD3 R9, PT, PT, R9, 0x4, RZ ;  /* 0x0000000409097810 */ /* 0x000fe20007ffe0ff */
[----:B---3--:R-:W-:-:S05]  /*0ba0*/  FFMA R11, R16, R19, R11 ;  /* 0x00000013100b7223 */ /* 0x008fca000000000b */
[----:B------:R2:W-:Y:S02]  /*0bb0*/  STG.E desc[UR6][R22.64], R11 ;  /* 0x0000000b16007986 */ /* 0x0005e4000c101906 */
.L_x_2:
[----:B------:R-:W-:Y:S05]  /*0bc0*/  @!P1 EXIT ;  /* 0x000000000000994d */ /* 0x000fea0003800000 */
[----:B------:R-:W-:Y:S02]  /*0bd0*/  ISETP.NE.AND P0, PT, R20, 0x1, PT ;  /* 0x000000011400780c */ /* 0x000fe40003f05270 */
[----:B------:R-:W-:-:S04]  /*0be0*/  LOP3.LUT R0, R0, 0x1, RZ, 0xc0, !PT ;  /* 0x0000000100007812 */ /* 0x000fc800078ec0ff */
[----:B------:R-:W-:-:S07]  /*0bf0*/  ISETP.NE.U32.AND P1, PT, R0, 0x1, PT ;  /* 0x000000010000780c */ /* 0x000fce0003f25070 */
[----:B------:R-:W-:Y:S06]  /*0c00*/  @!P0 BRA `(.L_x_3) ;  /* 0x0000000000648947 */ /* 0x000fec0003800000 */
[----:B------:R-:W1:Y:S01]  /*0c10*/  LDC.64 R6, c[0x0][0x388] ;  /* 0x0000e200ff067b82 */ /* 0x000e620000000a00 */
[----:B--2---:R-:W2:Y:S04]  /*0c20*/  LDG.E.64 R10, desc[UR6][R2.64] ;  /* 0x00000006020a7981 */ /* 0x004ea8000c1e1b00 */
        /* <DEDUP_REMOVED lines=19> */
[----:B------:R-:W2:Y:S01]  /*0d60*/  LDG.E R11, desc[UR6][R20.64] ;  /* 0x00000006140b7981 */ /* 0x000ea2000c1e1900 */
[----:B------:R-:W-:Y:S01]  /*0d70*/  IADD3 R9, PT, PT, R9, 0x2, RZ ;  /* 0x0000000209097810 */ /* 0x000fe20007ffe0ff */
[----:B--2---:R-:W-:-:S05]  /*0d80*/  FFMA R11, R16, R19, R11 ;  /* 0x00000013100b7223 */ /* 0x004fca000000000b */
[----:B------:R1:W-:Y:S02]  /*0d90*/  STG.E desc[UR6][R20.64], R11 ;  /* 0x0000000b14007986 */ /* 0x0003e4000c101906 */
.L_x_3:
[----:B------:R-:W-:Y:S05]  /*0da0*/  @P1 EXIT ;  /* 0x000000000000194d */ /* 0x000fea0003800000 */
[----:B-12---:R-:W1:Y:S01]  /*0db0*/  LDC.64 R10, c[0x0][0x388] ;  /* 0x0000e200ff0a7b82 */ /* 0x006e620000000a00 */
[----:B------:R-:W2:Y:S04]  /*0dc0*/  LDG.E.64 R2, desc[UR6][R2.64] ;  /* 0x0000000602027981 */ /* 0x000ea8000c1e1b00 */
[----:B------:R-:W0:Y:S01]  /*0dd0*/  LDG.E.64 R4, desc[UR6][R4.64] ;  /* 0x0000000604047981 */ /* 0x000e22000c1e1b00 */
[----:B-1----:R-:W-:-:S06]  /*0de0*/  IMAD.WIDE.U32 R10, R9, 0x8, R10 ;  /* 0x00000008090a7825 */ /* 0x002fcc00078e000a */
[----:B------:R-:W3:Y:S01]  /*0df0*/  LDG.E.64 R10, desc[UR6][R10.64] ;  /* 0x000000060a0a7981 */ /* 0x000ee2000c1e1b00 */
[----:B--2---:R-:W-:-:S04]  /*0e00*/  IMAD.WIDE.U32 R6, R9, 0x4, R2 ;  /* 0x0000000409067825 */ /* 0x004fc800078e0002 */
[C---:B0-----:R-:W-:Y:S02]  /*0e10*/  IMAD.WIDE.U32 R12, R8.reuse, 0x4, R4 ;  /* 0x00000004080c7825 */ /* 0x041fe400078e0004 */
[----:B------:R-:W2:Y:S04]  /*0e20*/  LDG.E R6, desc[UR6][R6.64] ;  /* 0x0000000606067981 */ /* 0x000ea8000c1e1900 */
[----:B------:R-:W2:Y:S01]  /*0e30*/  LDG.E R15, desc[UR6][R12.64] ;  /* 0x000000060c0f7981 */ /* 0x000ea2000c1e1900 */
[----:B---3--:R-:W-:-:S06]  /*0e40*/  IMAD.WIDE.U32 R8, R8, 0x4, R10 ;  /* 0x0000000408087825 */ /* 0x008fcc00078e000a */
[----:B------:R-:W2:Y:S02]  /*0e50*/  LDG.E R9, desc[UR6][R8.64] ;  /* 0x0000000608097981 */ /* 0x000ea4000c1e1900 */
[----:B--2---:R-:W-:-:S05]  /*0e60*/  FFMA R15, R6, R9, R15 ;  /* 0x00000009060f7223 */ /* 0x004fca000000000f */
[----:B------:R-:W-:Y:S01]  /*0e70*/  STG.E desc[UR6][R12.64], R15 ;  /* 0x0000000f0c007986 */ /* 0x000fe2000c101906 */
[----:B------:R-:W-:Y:S05]  /*0e80*/  EXIT ;  /* 0x000000000000794d */ /* 0x000fea0003800000 */
.L_x_4:
[----:B------:R-:W-:-:S00]  /*0e90*/  BRA `(.L_x_4) ;  /* 0xfffffffc00fc7947 */ /* 0x000fc0000383ffff */
[----:B------:R-:W-:-:S00]  /*0ea0*/  NOP ;  /* 0x0000000000007918 */ /* 0x000fc00000000000 */
        /* <DEDUP_REMOVED lines=13> */
.L_x_5:


//--------------------- .nv.shared.reserved.0     --------------------------
	.section	.nv.shared.reserved.0,"aw",@nobits
	.weak		__nv_reservedSMEM_offset_0_alias
	.size		__nv_reservedSMEM_offset_0_alias, 0, 64
	.other		__nv_reservedSMEM_offset_0_alias,@"STO_CUDA_RESERVED_SHARED STV_DEFAULT"
__nv_reservedSMEM_offset_0_alias:
	.zero		0
	.zero		64


//--------------------- .nv.constant0._Z9mm_kernel6matrixS_S_i --------------------------
	.section	.nv.constant0._Z9mm_kernel6matrixS_S_i,"a",@progbits
	.sectionflags	@""
	.align	4
.nv.constant0._Z9mm_kernel6matrixS_S_i:
	.zero		924


//--------------------- SYMBOLS --------------------------

	.type		.nv.reservedSmem.offset0,@object
	.size		.nv.reservedSmem.offset0,0x4
